	.headerflags	@"EF_CUDA_TEXMODE_UNIFIED EF_CUDA_64BIT_ADDRESS EF_CUDA_ACCELERATORS EF_CUDA_SM90 EF_CUDA_VIRTUAL_SM(EF_CUDA_SM90)"
	.elftype	@"ET_EXEC"


//--------------------- .nv.info                  --------------------------
	.section	.nv.info,"",@"SHT_CUDA_INFO"
	.align	4


	//----- nvinfo : EIATTR_REGCOUNT
	.align		4
        /*0000*/ 	.byte	0x04, 0x2f
        /*0002*/ 	.short	(.L_1 - .L_0)
	.align		4
.L_0:
        /*0004*/ 	.word	index@(triton_poi_fused_clone_4)
        /*0008*/ 	.word	0x0000000f


	//----- nvinfo : EIATTR_MIN_STACK_SIZE
	.align		4
.L_1:
        /*000c*/ 	.byte	0x04, 0x12
        /*000e*/ 	.short	(.L_3 - .L_2)
	.align		4
.L_2:
        /*0010*/ 	.word	index@(triton_poi_fused_clone_4)
        /*0014*/ 	.word	0x00000000


	//----- nvinfo : EIATTR_FRAME_SIZE
	.align		4
.L_3:
        /*0018*/ 	.byte	0x04, 0x11
        /*001a*/ 	.short	(.L_5 - .L_4)
	.align		4
.L_4:
        /*001c*/ 	.word	index@(triton_poi_fused_clone_4)
        /*0020*/ 	.word	0x00000000


	//----- nvinfo : EIATTR_MIN_STACK_SIZE
	.align		4
.L_5:
        /*0024*/ 	.byte	0x04, 0x12
        /*0026*/ 	.short	(.L_7 - .L_6)
	.align		4
.L_6:
        /*0028*/ 	.word	index@(triton_poi_fused_clone_4)
        /*002c*/ 	.word	0x00000000
.L_7:


//--------------------- .nv.info.triton_poi_fused_clone_4 --------------------------
	.section	.nv.info.triton_poi_fused_clone_4,"",@"SHT_CUDA_INFO"
	.sectionflags	@""
	.align	4


	//----- nvinfo : EIATTR_CUDA_API_VERSION
	.align		4
        /*0000*/ 	.byte	0x04, 0x37
        /*0002*/ 	.short	(.L_9 - .L_8)
.L_8:
        /*0004*/ 	.word	0x0000007c


	//----- nvinfo : EIATTR_KPARAM_INFO
	.align		4
.L_9:
        /*0008*/ 	.byte	0x04, 0x17
        /*000a*/ 	.short	(.L_11 - .L_10)
.L_10:
        /*000c*/ 	.word	0x00000000
        /*0010*/ 	.short	0x0003
        /*0012*/ 	.short	0x0014
        /*0014*/ 	.byte	0x00, 0xf0, 0x11, 0x00


	//----- nvinfo : EIATTR_KPARAM_INFO
	.align		4
.L_11:
        /*0018*/ 	.byte	0x04, 0x17
        /*001a*/ 	.short	(.L_13 - .L_12)
.L_12:
        /*001c*/ 	.word	0x00000000
        /*0020*/ 	.short	0x0002
        /*0022*/ 	.short	0x0010
        /*0024*/ 	.byte	0x00, 0xf0, 0x11, 0x00


	//----- nvinfo : EIATTR_KPARAM_INFO
	.align		4
.L_13:
        /*0028*/ 	.byte	0x04, 0x17
        /*002a*/ 	.short	(.L_15 - .L_14)
.L_14:
        /*002c*/ 	.word	0x00000000
        /*0030*/ 	.short	0x0001
        /*0032*/ 	.short	0x0008
        /*0034*/ 	.byte	0x00, 0xf4, 0x21, 0x00


	//----- nvinfo : EIATTR_KPARAM_INFO
	.align		4
.L_15:
        /*0038*/ 	.byte	0x04, 0x17
        /*003a*/ 	.short	(.L_17 - .L_16)
.L_16:
        /*003c*/ 	.word	0x00000000
        /*0040*/ 	.short	0x0000
        /*0042*/ 	.short	0x0000
        /*0044*/ 	.byte	0x00, 0xf4, 0x21, 0x00


	//----- nvinfo : EIATTR_SPARSE_MMA_MASK
	.align		4
.L_17:
        /*0048*/ 	.byte	0x03, 0x50
        /*004a*/ 	.short	0x0000


	//----- nvinfo : EIATTR_MAXREG_COUNT
	.align		4
        /*004c*/ 	.byte	0x03, 0x1b
        /*004e*/ 	.short	0x00ff


	//----- nvinfo : EIATTR_EXIT_INSTR_OFFSETS
	.align		4
        /*0050*/ 	.byte	0x04, 0x1c
        /*0052*/ 	.short	(.L_19 - .L_18)


	//   ....[0]....
.L_18:
        /*0054*/ 	.word	0x00000330


	//   ....[1]....
        /*0058*/ 	.word	0x000003a0


	//----- nvinfo : EIATTR_REQNTID
	.align		4
.L_19:
        /*005c*/ 	.byte	0x04, 0x10
        /*005e*/ 	.short	(.L_21 - .L_20)
.L_20:
        /*0060*/ 	.word	0x00000020
        /*0064*/ 	.word	0x00000001
        /*0068*/ 	.word	0x00000001


	//----- nvinfo : EIATTR_CBANK_PARAM_SIZE
	.align		4
.L_21:
        /*006c*/ 	.byte	0x03, 0x19
        /*006e*/ 	.short	0x0018


	//----- nvinfo : EIATTR_PARAM_CBANK
	.align		4
        /*0070*/ 	.byte	0x04, 0x0a
        /*0072*/ 	.short	(.L_23 - .L_22)
	.align		4
.L_22:
        /*0074*/ 	.word	index@(.nv.constant0.triton_poi_fused_clone_4)
        /*0078*/ 	.short	0x0210
        /*007a*/ 	.short	0x0018


	//----- nvinfo : EIATTR_SW_WAR
	.align		4
.L_23:
        /*007c*/ 	.byte	0x04, 0x36
        /*007e*/ 	.short	(.L_25 - .L_24)
.L_24:
        /*0080*/ 	.word	0x00000008
.L_25:


//--------------------- .nv.callgraph             --------------------------
	.section	.nv.callgraph,"",@"SHT_CUDA_CALLGRAPH"
	.align	4
	.sectionentsize	8
	.align		4
        /*0000*/ 	.word	0x00000000
	.align		4
        /*0004*/ 	.word	0xffffffff
	.align		4
        /*0008*/ 	.word	0x00000000
	.align		4
        /*000c*/ 	.word	0xfffffffe
	.align		4
        /*0010*/ 	.word	0x00000000
	.align		4
        /*0014*/ 	.word	0xfffffffd
	.align		4
        /*0018*/ 	.word	0x00000000
	.align		4
        /*001c*/ 	.word	0xfffffffc


//--------------------- .text.triton_poi_fused_clone_4 --------------------------
	.section	.text.triton_poi_fused_clone_4,"ax",@progbits
	.sectionflags	@"SHF_BARRIERS=1"
	.align	128
        .global         triton_poi_fused_clone_4
        .type           triton_poi_fused_clone_4,@function
        .size           triton_poi_fused_clone_4,(.L_x_1 - triton_poi_fused_clone_4)
        .other          triton_poi_fused_clone_4,@"STO_CUDA_ENTRY STV_DEFAULT"
triton_poi_fused_clone_4:
.text.triton_poi_fused_clone_4:
[----:B------:R-:W0:Y:S02]  /*0000*/  LDC R1, c[0x0][0x28] ;  /* 0x00000a00ff017b82 */ /* 0x000e240000000800 */
[----:B------:R-:W1:Y:S01]  /*0010*/  S2R R0, SR_CTAID.Y ;  /* 0x0000000000007919 */ /* 0x000e620000002600 */
[----:B------:R-:W2:Y:S01]  /*0020*/  LDC.64 R2, c[0x0][0x210] ;  /* 0x00008400ff027b82 */ /* 0x000ea20000000a00 */
[----:B------:R-:W-:Y:S01]  /*0030*/  ULDC.64 UR6, c[0x0][0x208] ;  /* 0x0000820000067ab9 */ /* 0x000fe20000000a00 */
[----:B------:R-:W3:Y:S01]  /*0040*/  S2R R12, SR_TID.X ;  /* 0x00000000000c7919 */ /* 0x000ee20000002100 */
[----:B------:R-:W4:Y:S01]  /*0050*/  S2R R6, SR_CTAID.X ;  /* 0x0000000000067919 */ /* 0x000f220000002500 */
[----:B-1----:R-:W-:Y:S02]  /*0060*/  IMAD.SHL.U32 R0, R0, 0x10, RZ ;  /* 0x0000001000007824 */ /* 0x002fe400078e00ff */
[----:B---3--:R-:W-:Y:S01]  /*0070*/  IMAD.SHL.U32 R5, R12, 0x2, RZ ;  /* 0x000000020c057824 */ /* 0x008fe200078e00ff */
[----:B------:R-:W-:Y:S01]  /*0080*/  SHF.R.U32.HI R9, RZ, 0x3, R12 ;  /* 0x00000003ff097819 */ /* 0x000fe2000001160c */
[----:B----4-:R-:W-:-:S03]  /*0090*/  IMAD.SHL.U32 R6, R6, 0x4, RZ ;  /* 0x0000000406067824 */ /* 0x010fc600078e00ff */
[----:B------:R-:W-:Y:S02]  /*00a0*/  LOP3.LUT R4, R0, 0xe, R5, 0xf8, !PT ;  /* 0x0000000e00047812 */ /* 0x000fe400078ef805 */
[----:B------:R-:W-:Y:S02]  /*00b0*/  SGXT.U32 R9, R9, 0x2 ;  /* 0x000000020909781a */ /* 0x000fe40000000000 */
[----:B------:R-:W-:-:S04]  /*00c0*/  SHF.R.S32.HI R7, RZ, 0x1f, R4 ;  /* 0x0000001fff077819 */ /* 0x000fc80000011404 */
[----:B------:R-:W-:Y:S02]  /*00d0*/  LEA.HI R8, R7, R4, RZ, 0x2 ;  /* 0x0000000407087211 */ /* 0x000fe400078f10ff */
[----:B------:R-:W-:Y:S02]  /*00e0*/  LOP3.LUT R7, R6, R9, RZ, 0xfc, !PT ;  /* 0x0000000906077212 */ /* 0x000fe400078efcff */
[C---:B------:R-:W-:Y:S01]  /*00f0*/  LOP3.LUT R11, R8.reuse, 0xfffffffc, RZ, 0xc0, !PT ;  /* 0xfffffffc080b7812 */ /* 0x040fe200078ec0ff */
[----:B------:R-:W-:Y:S01]  /*0100*/  IMAD.SHL.U32 R8, R8, 0x4, RZ ;  /* 0x0000000408087824 */ /* 0x000fe200078e00ff */
[----:B------:R-:W-:-:S03]  /*0110*/  ISETP.GE.AND P0, PT, R7, 0x4, PT ;  /* 0x000000040700780c */ /* 0x000fc60003f06270 */
[C---:B------:R-:W-:Y:S01]  /*0120*/  IMAD.IADD R10, R4.reuse, 0x1, -R11 ;  /* 0x00000001040a7824 */ /* 0x040fe200078e0a0b */
[----:B------:R-:W-:-:S03]  /*0130*/  ISETP.LT.AND P0, PT, R4, 0x10, !P0 ;  /* 0x000000100400780c */ /* 0x000fc60004701270 */
[----:B------:R-:W-:Y:S01]  /*0140*/  IMAD R10, R7, 0x4, R10 ;  /* 0x00000004070a7824 */ /* 0x000fe200078e020a */
[----:B------:R-:W-:-:S05]  /*0150*/  LOP3.LUT R7, R8, 0xfffffff0, RZ, 0xc0, !PT ;  /* 0xfffffff008077812 */ /* 0x000fca00078ec0ff */
[----:B------:R-:W-:Y:S01]  /*0160*/  IMAD.IADD R7, R10, 0x1, R7 ;  /* 0x000000010a077824 */ /* 0x000fe200078e0207 */
[----:B------:R-:W-:-:S03]  /*0170*/  CS2R R10, SRZ ;  /* 0x00000000000a7805 */ /* 0x000fc6000001ff00 */
[----:B--2---:R-:W-:-:S05]  /*0180*/  IMAD.WIDE R2, R7, 0x4, R2 ;  /* 0x0000000407027825 */ /* 0x004fca00078e0202 */
[----:B------:R1:W2:Y:S01]  /*0190*/  @P0 LDG.E.EL.64 R10, desc[UR6][R2.64] ;  /* 0x00000006020a0981 */ /* 0x0002a2000c2e1b00 */
[----:B------:R-:W3:Y:S01]  /*01a0*/  S2UR UR5, SR_CgaCtaId ;  /* 0x00000000000579c3 */ /* 0x000ee20000008800 */
[----:B------:R-:W-:Y:S01]  /*01b0*/  IMAD.SHL.U32 R4, R12, 0x8, RZ ;  /* 0x000000080c047824 */ /* 0x000fe200078e00ff */
[----:B------:R-:W-:Y:S01]  /*01c0*/  UMOV UR4, 0x400 ;  /* 0x0000040000047882 */ /* 0x000fe20000000000 */
[----:B------:R-:W-:Y:S02]  /*01d0*/  SHF.R.U32.HI R7, RZ, 0x1, R12 ;  /* 0x00000001ff077819 */ /* 0x000fe4000001160c */
[----:B------:R-:W-:Y:S02]  /*01e0*/  LOP3.LUT R6, R6, 0x2, R5, 0xf8, !PT ;  /* 0x0000000206067812 */ /* 0x000fe400078ef805 */
[----:B------:R-:W-:Y:S02]  /*01f0*/  LOP3.LUT R4, R4, 0x38, RZ, 0xc0, !PT ;  /* 0x0000003804047812 */ /* 0x000fe400078ec0ff */
[----:B------:R-:W-:-:S02]  /*0200*/  SGXT.U32 R7, R7, 0x4 ;  /* 0x000000040707781a */ /* 0x000fc40000000000 */
[C---:B------:R-:W-:Y:S02]  /*0210*/  LOP3.LUT R9, R4.reuse, R9, RZ, 0xfc, !PT ;  /* 0x0000000904097212 */ /* 0x040fe400078efcff */
[C---:B-1----:R-:W-:Y:S02]  /*0220*/  LOP3.LUT R2, R4.reuse, 0x4, RZ, 0xfc, !PT ;  /* 0x0000000404027812 */ /* 0x042fe400078efcff */
[-C--:B------:R-:W-:Y:S02]  /*0230*/  LEA.HI R4, R4, R9.reuse, RZ, 0x1e ;  /* 0x0000000904047211 */ /* 0x080fe400078ff0ff */
[----:B------:R-:W-:Y:S02]  /*0240*/  LEA.HI R2, R2, R9, RZ, 0x1e ;  /* 0x0000000902027211 */ /* 0x000fe400078ff0ff */
[----:B------:R-:W-:Y:S02]  /*0250*/  LOP3.LUT R7, R0, R7, RZ, 0xfc, !PT ;  /* 0x0000000700077212 */ /* 0x000fe400078efcff */
[----:B------:R-:W-:-:S02]  /*0260*/  ISETP.GE.AND P0, PT, R6, 0x4, PT ;  /* 0x000000040600780c */ /* 0x000fc40003f06270 */
[----:B------:R-:W-:Y:S01]  /*0270*/  LOP3.LUT R0, R5, 0x3e, RZ, 0xc0, !PT ;  /* 0x0000003e05007812 */ /* 0x000fe200078ec0ff */
[----:B---3--:R-:W-:Y:S01]  /*0280*/  UPRMT UR4, UR5, 0x654, UR4 ;  /* 0x0000065405047896 */ /* 0x008fe20008000004 */
[----:B------:R-:W-:Y:S02]  /*0290*/  SHF.R.U32.HI R5, RZ, 0x2, R5 ;  /* 0x00000002ff057819 */ /* 0x000fe40000011605 */
[----:B------:R-:W-:Y:S02]  /*02a0*/  ISETP.LT.AND P0, PT, R7, 0x10, !P0 ;  /* 0x000000100700780c */ /* 0x000fe40004701270 */
[----:B------:R-:W-:Y:S02]  /*02b0*/  SGXT.U32 R5, R5, 0x4 ;  /* 0x000000040505781a */ /* 0x000fe40000000000 */
[----:B------:R-:W-:Y:S02]  /*02c0*/  LEA R3, R4, UR4, 0x2 ;  /* 0x0000000404037c11 */ /* 0x000fe4000f8e10ff */
[----:B------:R-:W-:Y:S01]  /*02d0*/  LEA R2, R2, UR4, 0x2 ;  /* 0x0000000402027c11 */ /* 0x000fe2000f8e10ff */
[----:B------:R-:W-:-:S05]  /*02e0*/  IMAD.IADD R0, R0, 0x1, R5 ;  /* 0x0000000100007824 */ /* 0x000fca00078e0205 */
[----:B------:R-:W-:Y:S01]  /*02f0*/  LEA R0, R0, UR4, 0x2 ;  /* 0x0000000400007c11 */ /* 0x000fe2000f8e10ff */
[----:B--2---:R1:W-:Y:S04]  /*0300*/  STS [R3], R10 ;  /* 0x0000000a03007388 */ /* 0x0043e80000000800 */
[----:B------:R1:W-:Y:S01]  /*0310*/  STS [R2+0x10], R11 ;  /* 0x0000100b02007388 */ /* 0x0003e20000000800 */
[----:B------:R-:W-:Y:S06]  /*0320*/  BAR.SYNC.DEFER_BLOCKING 0x0 ;  /* 0x0000000000007b1d */ /* 0x000fec0000010000 */
[----:B-1----:R-:W-:Y:S05]  /*0330*/  @!P0 EXIT ;  /* 0x000000000000894d */ /* 0x002fea0003800000 */
[----:B------:R-:W-:Y:S01]  /*0340*/  LDS R4, [R0] ;  /* 0x0000000000047984 */ /* 0x000fe20000000800 */
[----:B------:R-:W0:Y:S01]  /*0350*/  LDC.64 R2, c[0x0][0x218] ;  /* 0x00008600ff027b82 */ /* 0x000e220000000a00 */
[----:B------:R-:W-:Y:S02]  /*0360*/  IMAD R7, R7, 0x4, R6 ;  /* 0x0000000407077824 */ /* 0x000fe400078e0206 */
[----:B------:R-:W1:Y:S02]  /*0370*/  LDS R5, [R0+0x4] ;  /* 0x0000040000057984 */ /* 0x000e640000000800 */
[----:B0-----:R-:W-:-:S05]  /*0380*/  IMAD.WIDE R2, R7, 0x4, R2 ;  /* 0x0000000407027825 */ /* 0x001fca00078e0202 */
[----:B-1----:R-:W-:Y:S01]  /*0390*/  STG.E.64 desc[UR6][R2.64], R4 ;  /* 0x0000000402007986 */ /* 0x002fe2000c101b06 */
[----:B------:R-:W-:Y:S05]  /*03a0*/  EXIT ;  /* 0x000000000000794d */ /* 0x000fea0003800000 */
.L_x_0:
[----:B------:R-:W-:-:S00]  /*03b0*/  BRA `(.L_x_0) ;  /* 0xfffffffc00fc7947 */ /* 0x000fc0000383ffff */
[----:B------:R-:W-:-:S00]  /*03c0*/  NOP ;  /* 0x0000000000007918 */ /* 0x000fc00000000000 */
        /* <DEDUP_REMOVED lines=11> */
.L_x_1:


//--------------------- .nv.shared.triton_poi_fused_clone_4 --------------------------
	.section	.nv.shared.triton_poi_fused_clone_4,"aw",@nobits
	.sectionflags	@""
	.align	16
	.zero		1024


//--------------------- .nv.constant0.triton_poi_fused_clone_4 --------------------------
	.section	.nv.constant0.triton_poi_fused_clone_4,"a",@progbits
	.sectionflags	@""
	.align	4
.nv.constant0.triton_poi_fused_clone_4:
	.zero		552
